	.headerflags	@"EF_CUDA_TEXMODE_UNIFIED EF_CUDA_64BIT_ADDRESS EF_CUDA_ACCELERATORS EF_CUDA_SM90 EF_CUDA_VIRTUAL_SM(EF_CUDA_SM90)"
	.elftype	@"ET_EXEC"


//--------------------- .nv.info                  --------------------------
	.section	.nv.info,"",@"SHT_CUDA_INFO"
	.align	4


	//----- nvinfo : EIATTR_REGCOUNT
	.align		4
        /*0000*/ 	.byte	0x04, 0x2f
        /*0002*/ 	.short	(.L_1 - .L_0)
	.align		4
.L_0:
        /*0004*/ 	.word	index@(triton_mm)
        /*0008*/ 	.word	0x0000002f


	//----- nvinfo : EIATTR_MIN_STACK_SIZE
	.align		4
.L_1:
        /*000c*/ 	.byte	0x04, 0x12
        /*000e*/ 	.short	(.L_3 - .L_2)
	.align		4
.L_2:
        /*0010*/ 	.word	index@(triton_mm)
        /*0014*/ 	.word	0x00000000


	//----- nvinfo : EIATTR_FRAME_SIZE
	.align		4
.L_3:
        /*0018*/ 	.byte	0x04, 0x11
        /*001a*/ 	.short	(.L_5 - .L_4)
	.align		4
.L_4:
        /*001c*/ 	.word	index@(triton_mm)
        /*0020*/ 	.word	0x00000000


	//----- nvinfo : EIATTR_MIN_STACK_SIZE
	.align		4
.L_5:
        /*0024*/ 	.byte	0x04, 0x12
        /*0026*/ 	.short	(.L_7 - .L_6)
	.align		4
.L_6:
        /*0028*/ 	.word	index@(triton_mm)
        /*002c*/ 	.word	0x00000000
.L_7:


//--------------------- .nv.info.triton_mm        --------------------------
	.section	.nv.info.triton_mm,"",@"SHT_CUDA_INFO"
	.sectionflags	@""
	.align	4


	//----- nvinfo : EIATTR_CUDA_API_VERSION
	.align		4
        /*0000*/ 	.byte	0x04, 0x37
        /*0002*/ 	.short	(.L_9 - .L_8)
.L_8:
        /*0004*/ 	.word	0x0000007c


	//----- nvinfo : EIATTR_KPARAM_INFO
	.align		4
.L_9:
        /*0008*/ 	.byte	0x04, 0x17
        /*000a*/ 	.short	(.L_11 - .L_10)
.L_10:
        /*000c*/ 	.word	0x00000000
        /*0010*/ 	.short	0x0002
        /*0012*/ 	.short	0x0010
        /*0014*/ 	.byte	0x00, 0xf0, 0x21, 0x00


	//----- nvinfo : EIATTR_KPARAM_INFO
	.align		4
.L_11:
        /*0018*/ 	.byte	0x04, 0x17
        /*001a*/ 	.short	(.L_13 - .L_12)
.L_12:
        /*001c*/ 	.word	0x00000000
        /*0020*/ 	.short	0x0001
        /*0022*/ 	.short	0x0008
        /*0024*/ 	.byte	0x00, 0xf0, 0x21, 0x00


	//----- nvinfo : EIATTR_KPARAM_INFO
	.align		4
.L_13:
        /*0028*/ 	.byte	0x04, 0x17
        /*002a*/ 	.short	(.L_15 - .L_14)
.L_14:
        /*002c*/ 	.word	0x00000000
        /*0030*/ 	.short	0x0000
        /*0032*/ 	.short	0x0000
        /*0034*/ 	.byte	0x00, 0xf0, 0x21, 0x00


	//----- nvinfo : EIATTR_SPARSE_MMA_MASK
	.align		4
.L_15:
        /*0038*/ 	.byte	0x03, 0x50
        /*003a*/ 	.short	0x0000


	//----- nvinfo : EIATTR_MAXREG_COUNT
	.align		4
        /*003c*/ 	.byte	0x03, 0x1b
        /*003e*/ 	.short	0x00ff


	//----- nvinfo : EIATTR_COOP_GROUP_MASK_REGIDS
	.align		4
        /*0040*/ 	.byte	0x04, 0x29
        /*0042*/ 	.short	(.L_17 - .L_16)


	//   ....[0]....
.L_16:
        /*0044*/ 	.word	0xffffffff


	//----- nvinfo : EIATTR_COOP_GROUP_INSTR_OFFSETS
	.align		4
.L_17:
        /*0048*/ 	.byte	0x04, 0x28
        /*004a*/ 	.short	(.L_19 - .L_18)


	//   ....[0]....
.L_18:
        /*004c*/ 	.word	0x00000bb0


	//----- nvinfo : EIATTR_EXIT_INSTR_OFFSETS
	.align		4
.L_19:
        /*0050*/ 	.byte	0x04, 0x1c
        /*0052*/ 	.short	(.L_21 - .L_20)


	//   ....[0]....
.L_20:
        /*0054*/ 	.word	0x00001160


	//   ....[1]....
        /*0058*/ 	.word	0x000011b0


	//----- nvinfo : EIATTR_MAX_THREADS
	.align		4
.L_21:
        /*005c*/ 	.byte	0x04, 0x05
        /*005e*/ 	.short	(.L_23 - .L_22)
.L_22:
        /*0060*/ 	.word	0x00000100
        /*0064*/ 	.word	0x00000001
        /*0068*/ 	.word	0x00000001


	//----- nvinfo : EIATTR_CBANK_PARAM_SIZE
	.align		4
.L_23:
        /*006c*/ 	.byte	0x03, 0x19
        /*006e*/ 	.short	0x0018


	//----- nvinfo : EIATTR_PARAM_CBANK
	.align		4
        /*0070*/ 	.byte	0x04, 0x0a
        /*0072*/ 	.short	(.L_25 - .L_24)
	.align		4
.L_24:
        /*0074*/ 	.word	index@(.nv.constant0.triton_mm)
        /*0078*/ 	.short	0x0210
        /*007a*/ 	.short	0x0018


	//----- nvinfo : EIATTR_SW_WAR
	.align		4
.L_25:
        /*007c*/ 	.byte	0x04, 0x36
        /*007e*/ 	.short	(.L_27 - .L_26)
.L_26:
        /*0080*/ 	.word	0x00000008
.L_27:


//--------------------- .nv.callgraph             --------------------------
	.section	.nv.callgraph,"",@"SHT_CUDA_CALLGRAPH"
	.align	4
	.sectionentsize	8
	.align		4
        /*0000*/ 	.word	0x00000000
	.align		4
        /*0004*/ 	.word	0xffffffff
	.align		4
        /*0008*/ 	.word	0x00000000
	.align		4
        /*000c*/ 	.word	0xfffffffe
	.align		4
        /*0010*/ 	.word	0x00000000
	.align		4
        /*0014*/ 	.word	0xfffffffd
	.align		4
        /*0018*/ 	.word	0x00000000
	.align		4
        /*001c*/ 	.word	0xfffffffc


//--------------------- .text.triton_mm           --------------------------
	.section	.text.triton_mm,"ax",@progbits
	.sectionflags	@"SHF_BARRIERS=1"
	.align	128
        .global         triton_mm
        .type           triton_mm,@function
        .size           triton_mm,(.L_x_2 - triton_mm)
        .other          triton_mm,@"STO_CUDA_ENTRY STV_DEFAULT"
triton_mm:
.text.triton_mm:
[----:B------:R-:W1:Y:S01]  /*0000*/  LDC R1, c[0x0][0x28] ;  /* 0x00000a00ff017b82 */ /* 0x000e620000000800 */
[----:B------:R-:W2:Y:S01]  /*0010*/  S2R R9, SR_CTAID.X ;  /* 0x0000000000097919 */ /* 0x000ea20000002500 */
[----:B------:R-:W-:-:S06]  /*0020*/  IMAD.MOV.U32 R5, RZ, RZ, -0x8 ;  /* 0xfffffff8ff057424 */ /* 0x000fcc00078e00ff */
[----:B------:R-:W3:Y:S01]  /*0030*/  S2UR UR22, SR_CgaCtaId ;  /* 0x00000000001679c3 */ /* 0x000ee20000008800 */
[----:B------:R-:W-:Y:S01]  /*0040*/  UMOV UR4, 0x400 ;  /* 0x0000040000047882 */ /* 0x000fe20000000000 */
[----:B------:R-:W-:Y:S01]  /*0050*/  ULDC.64 UR26, c[0x0][0x208] ;  /* 0x00008200001a7ab9 */ /* 0x000fe20000000a00 */
[----:B------:R-:W-:Y:S02]  /*0060*/  CS2R R24, SRZ ;  /* 0x0000000000187805 */ /* 0x000fe4000001ff00 */
[----:B------:R-:W-:Y:S02]  /*0070*/  CS2R R26, SRZ ;  /* 0x00000000001a7805 */ /* 0x000fe4000001ff00 */
[----:B------:R-:W-:Y:S02]  /*0080*/  CS2R R28, SRZ ;  /* 0x00000000001c7805 */ /* 0x000fe4000001ff00 */
[----:B------:R-:W-:Y:S02]  /*0090*/  CS2R R34, SRZ ;  /* 0x0000000000227805 */ /* 0x000fe4000001ff00 */
[----:B------:R-:W-:Y:S01]  /*00a0*/  CS2R R36, SRZ ;  /* 0x0000000000247805 */ /* 0x000fe2000001ff00 */
[----:B------:R-:W4:Y:S01]  /*00b0*/  LDC.64 R12, c[0x0][0x210] ;  /* 0x00008400ff0c7b82 */ /* 0x000f220000000a00 */
[----:B------:R-:W-:Y:S01]  /*00c0*/  CS2R R38, SRZ ;  /* 0x0000000000267805 */ /* 0x000fe2000001ff00 */
[----:B------:R-:W-:Y:S01]  /*00d0*/  UMOV UR23, 0x1 ;  /* 0x0000000100177882 */ /* 0x000fe20000000000 */
[----:B------:R-:W-:Y:S01]  /*00e0*/  UMOV UR24, 0xffffffff ;  /* 0xffffffff00187882 */ /* 0x000fe20000000000 */
[----:B------:R-:W-:Y:S01]  /*00f0*/  UMOV UR25, 0xffffffc0 ;  /* 0xffffffc000197882 */ /* 0x000fe20000000000 */
[----:B---3--:R-:W-:Y:S01]  /*0100*/  UPRMT UR22, UR22, 0x654, UR4 ;  /* 0x0000065416167896 */ /* 0x008fe20008000004 */
[----:B--2---:R-:W-:-:S05]  /*0110*/  IMAD.HI R0, R9, 0x2aaaaaab, RZ ;  /* 0x2aaaaaab09007827 */ /* 0x004fca00078e02ff */
[----:B------:R-:W-:-:S04]  /*0120*/  SHF.R.U32.HI R3, RZ, 0x1f, R0 ;  /* 0x0000001fff037819 */ /* 0x000fc80000011600 */
[----:B------:R-:W-:-:S05]  /*0130*/  LEA.HI.SX32 R4, R0, R3, 0x1a ;  /* 0x0000000300047211 */ /* 0x000fca00078fd2ff */
[C---:B------:R-:W-:Y:S02]  /*0140*/  IMAD R0, R4.reuse, R5, 0x40 ;  /* 0x0000004004007424 */ /* 0x040fe400078e0205 */
[----:B------:R-:W-:-:S03]  /*0150*/  IMAD R6, R4, -0x180, R9 ;  /* 0xfffffe8004067824 */ /* 0x000fc600078e0209 */
[----:B------:R-:W-:Y:S02]  /*0160*/  VIMNMX R5, R0, 0x8, PT ;  /* 0x0000000800057848 */ /* 0x000fe40003fe0100 */
[----:B------:R-:W-:Y:S02]  /*0170*/  IABS R10, R6 ;  /* 0x00000006000a7213 */ /* 0x000fe40000000000 */
[-C--:B------:R-:W-:Y:S02]  /*0180*/  IABS R8, R5.reuse ;  /* 0x0000000500087213 */ /* 0x080fe40000000000 */
[-C--:B------:R-:W-:Y:S02]  /*0190*/  IABS R11, R5.reuse ;  /* 0x00000005000b7213 */ /* 0x080fe40000000000 */
[----:B------:R-:W2:Y:S01]  /*01a0*/  I2F.RP R0, R8 ;  /* 0x0000000800007306 */ /* 0x000ea20000209400 */
[----:B------:R-:W-:Y:S02]  /*01b0*/  LOP3.LUT R6, R6, R5, RZ, 0x3c, !PT ;  /* 0x0000000506067212 */ /* 0x000fe400078e3cff */
[----:B------:R-:W-:-:S02]  /*01c0*/  IMAD.MOV R11, RZ, RZ, -R11 ;  /* 0x000000ffff0b7224 */ /* 0x000fc400078e0a0b */
[----:B------:R-:W-:Y:S02]  /*01d0*/  ISETP.GE.AND P0, PT, R6, RZ, PT ;  /* 0x000000ff0600720c */ /* 0x000fe40003f06270 */
[----:B------:R-:W-:Y:S01]  /*01e0*/  LOP3.LUT R6, RZ, R5, RZ, 0x33, !PT ;  /* 0x00000005ff067212 */ /* 0x000fe200078e33ff */
[----:B--2---:R-:W2:Y:S02]  /*01f0*/  MUFU.RCP R0, R0 ;  /* 0x0000000000007308 */ /* 0x004ea40000001000 */
[----:B--2---:R-:W-:Y:S01]  /*0200*/  VIADD R2, R0, 0xffffffe ;  /* 0x0ffffffe00027836 */ /* 0x004fe20000000000 */
[----:B------:R-:W-:-:S05]  /*0210*/  IABS R0, R9 ;  /* 0x0000000900007213 */ /* 0x000fca0000000000 */
[----:B------:R2:W3:Y:S02]  /*0220*/  F2I.FTZ.U32.TRUNC.NTZ R3, R2 ;  /* 0x0000000200037305 */ /* 0x0004e4000021f000 */
[----:B--2---:R-:W-:Y:S02]  /*0230*/  IMAD.MOV.U32 R2, RZ, RZ, RZ ;  /* 0x000000ffff027224 */ /* 0x004fe400078e00ff */
[----:B---3--:R-:W-:-:S04]  /*0240*/  IMAD.MOV R7, RZ, RZ, -R3 ;  /* 0x000000ffff077224 */ /* 0x008fc800078e0a03 */
[----:B------:R-:W-:-:S04]  /*0250*/  IMAD R7, R7, R8, RZ ;  /* 0x0000000807077224 */ /* 0x000fc800078e02ff */
[----:B------:R-:W-:-:S06]  /*0260*/  IMAD.HI.U32 R3, R3, R7, R2 ;  /* 0x0000000703037227 */ /* 0x000fcc00078e0002 */
[----:B------:R-:W-:-:S04]  /*0270*/  IMAD.HI.U32 R2, R3, R10, RZ ;  /* 0x0000000a03027227 */ /* 0x000fc800078e00ff */
[----:B------:R-:W-:Y:S02]  /*0280*/  IMAD R7, R2, R11, R10 ;  /* 0x0000000b02077224 */ /* 0x000fe400078e020a */
[----:B------:R-:W-:Y:S02]  /*0290*/  IMAD.MOV.U32 R10, RZ, RZ, R0 ;  /* 0x000000ffff0a7224 */ /* 0x000fe400078e0000 */
[----:B------:R-:W2:Y:S01]  /*02a0*/  S2R R0, SR_TID.X ;  /* 0x0000000000007919 */ /* 0x000ea20000002100 */
[----:B------:R-:W-:Y:S01]  /*02b0*/  ISETP.GT.U32.AND P3, PT, R8, R7, PT ;  /* 0x000000070800720c */ /* 0x000fe20003f64070 */
[----:B------:R-:W-:-:S04]  /*02c0*/  IMAD.HI.U32 R3, R3, R10, RZ ;  /* 0x0000000a03037227 */ /* 0x000fc800078e00ff */
[----:B------:R-:W-:Y:S02]  /*02d0*/  IMAD R3, R3, R11, R10 ;  /* 0x0000000b03037224 */ /* 0x000fe400078e020a */
[----:B------:R-:W3:Y:S03]  /*02e0*/  LDC.64 R10, c[0x0][0x218] ;  /* 0x00008600ff0a7b82 */ /* 0x000ee60000000a00 */
[----:B------:R-:W-:-:S03]  /*02f0*/  ISETP.GT.U32.AND P2, PT, R8, R3, PT ;  /* 0x000000030800720c */ /* 0x000fc60003f44070 */
[----:B------:R-:W-:Y:S02]  /*0300*/  @!P3 IMAD.IADD R7, R7, 0x1, -R8 ;  /* 0x000000010707b824 */ /* 0x000fe400078e0a08 */
[----:B------:R-:W-:-:S03]  /*0310*/  @!P3 VIADD R2, R2, 0x1 ;  /* 0x000000010202b836 */ /* 0x000fc60000000000 */
[----:B------:R-:W-:-:S05]  /*0320*/  ISETP.GE.U32.AND P1, PT, R7, R8, PT ;  /* 0x000000080700720c */ /* 0x000fca0003f26070 */
[----:B------:R-:W-:-:S05]  /*0330*/  @!P2 IMAD.IADD R3, R3, 0x1, -R8 ;  /* 0x000000010303a824 */ /* 0x000fca00078e0a08 */
[----:B------:R-:W-:-:S03]  /*0340*/  ISETP.GT.U32.AND P2, PT, R8, R3, PT ;  /* 0x000000030800720c */ /* 0x000fc60003f44070 */
[----:B------:R-:W-:Y:S01]  /*0350*/  @P1 VIADD R2, R2, 0x1 ;  /* 0x0000000102021836 */ /* 0x000fe20000000000 */
[----:B------:R-:W-:Y:S02]  /*0360*/  ISETP.NE.AND P1, PT, R5, RZ, PT ;  /* 0x000000ff0500720c */ /* 0x000fe40003f25270 */
[----:B--2---:R-:W-:Y:S01]  /*0370*/  SHF.R.U32.HI R7, RZ, 0x3, R0 ;  /* 0x00000003ff077819 */ /* 0x004fe20000011600 */
[----:B------:R-:W-:Y:S01]  /*0380*/  @!P0 IMAD.MOV R2, RZ, RZ, -R2 ;  /* 0x000000ffff028224 */ /* 0x000fe200078e0a02 */
[----:B------:R-:W-:Y:S02]  /*0390*/  ISETP.GE.AND P0, PT, R9, RZ, PT ;  /* 0x000000ff0900720c */ /* 0x000fe40003f06270 */
[----:B------:R-:W-:Y:S02]  /*03a0*/  SGXT.U32 R7, R7, 0x5 ;  /* 0x000000050707781a */ /* 0x000fe40000000000 */
[----:B------:R-:W-:Y:S01]  /*03b0*/  SEL R2, R6, R2, !P1 ;  /* 0x0000000206027207 */ /* 0x000fe20004800000 */
[----:B------:R-:W-:Y:S01]  /*03c0*/  @!P2 IMAD.IADD R3, R3, 0x1, -R8 ;  /* 0x000000010303a824 */ /* 0x000fe200078e0a08 */
[----:B------:R-:W-:-:S03]  /*03d0*/  LOP3.LUT R8, R7, 0x20, RZ, 0xfc, !PT ;  /* 0x0000002007087812 */ /* 0x000fc600078efcff */
[----:B------:R-:W-:-:S04]  /*03e0*/  IMAD.SHL.U32 R2, R2, 0x40, RZ ;  /* 0x0000004002027824 */ /* 0x000fc800078e00ff */
[----:B------:R-:W-:Y:S01]  /*03f0*/  @!P0 IMAD.MOV R3, RZ, RZ, -R3 ;  /* 0x000000ffff038224 */ /* 0x000fe200078e0a03 */
[----:B------:R-:W-:Y:S02]  /*0400*/  LOP3.LUT R9, R2, R7, RZ, 0xfc, !PT ;  /* 0x0000000702097212 */ /* 0x000fe400078efcff */
[----:B------:R-:W-:Y:S02]  /*0410*/  LOP3.LUT R14, R2, 0x20, R7, 0xfe, !PT ;  /* 0x00000020020e7812 */ /* 0x000fe400078efe07 */
[----:B------:R-:W-:Y:S01]  /*0420*/  SEL R3, R6, R3, !P1 ;  /* 0x0000000306037207 */ /* 0x000fe20004800000 */
[----:B------:R-:W-:-:S04]  /*0430*/  IMAD.HI R5, R9, 0x2aaaaaab, RZ ;  /* 0x2aaaaaab09057827 */ /* 0x000fc800078e02ff */
[----:B------:R-:W-:Y:S01]  /*0440*/  IMAD R4, R4, 0x8, R3 ;  /* 0x0000000804047824 */ /* 0x000fe200078e0203 */
[----:B------:R-:W-:Y:S01]  /*0450*/  SHF.R.U32.HI R6, RZ, 0x1f, R5 ;  /* 0x0000001fff067819 */ /* 0x000fe20000011605 */
[----:B------:R-:W-:-:S03]  /*0460*/  IMAD.HI R19, R14, 0x2aaaaaab, RZ ;  /* 0x2aaaaaab0e137827 */ /* 0x000fc600078e02ff */
[----:B------:R-:W-:Y:S01]  /*0470*/  LEA.HI R18, R5, R6, RZ, 0x17 ;  /* 0x0000000605127211 */ /* 0x000fe200078fb8ff */
[----:B------:R-:W-:Y:S01]  /*0480*/  IMAD.SHL.U32 R5, R4, 0x40, RZ ;  /* 0x0000004004057824 */ /* 0x000fe200078e00ff */
[----:B------:R-:W-:Y:S01]  /*0490*/  SHF.R.S32.HI R15, RZ, 0x19, R4 ;  /* 0x00000019ff0f7819 */ /* 0x000fe20000011404 */
[----:B------:R-:W-:Y:S01]  /*04a0*/  IMAD.SHL.U32 R3, R0, 0x8, RZ ;  /* 0x0000000800037824 */ /* 0x000fe200078e00ff */
[----:B------:R-:W-:Y:S02]  /*04b0*/  SHF.R.U32.HI R20, RZ, 0x1f, R19 ;  /* 0x0000001fff147819 */ /* 0x000fe40000011613 */
[----:B------:R-:W-:Y:S02]  /*04c0*/  SGXT R15, R15, 0x1 ;  /* 0x000000010f0f781a */ /* 0x000fe40000000200 */
[----:B------:R-:W-:Y:S02]  /*04d0*/  LOP3.LUT R4, R5, R7, RZ, 0xfc, !PT ;  /* 0x0000000705047212 */ /* 0x000fe400078efcff */
[----:B------:R-:W-:-:S02]  /*04e0*/  LOP3.LUT R5, R5, 0x20, R7, 0xfe, !PT ;  /* 0x0000002005057812 */ /* 0x000fc400078efe07 */
[C---:B------:R-:W-:Y:S02]  /*04f0*/  LEA.HI R16, R15.reuse, R4, RZ, 0xc ;  /* 0x000000040f107211 */ /* 0x040fe400078f60ff */
[----:B------:R-:W-:Y:S02]  /*0500*/  LOP3.LUT R21, R3, 0x38, R0, 0x48, !PT ;  /* 0x0000003803157812 */ /* 0x000fe400078e4800 */
[----:B------:R-:W-:Y:S02]  /*0510*/  LEA.HI R17, R15, R5, RZ, 0xc ;  /* 0x000000050f117211 */ /* 0x000fe400078f60ff */
[----:B------:R-:W-:Y:S01]  /*0520*/  LEA.HI R19, R19, R20, RZ, 0x17 ;  /* 0x0000001413137211 */ /* 0x000fe200078fb8ff */
[--C-:B------:R-:W-:Y:S01]  /*0530*/  IMAD R6, R7, 0x40, R21.reuse ;  /* 0x0000004007067824 */ /* 0x100fe200078e0215 */
[----:B------:R-:W-:Y:S01]  /*0540*/  LOP3.LUT R15, R16, 0x3ff000, RZ, 0xc0, !PT ;  /* 0x003ff000100f7812 */ /* 0x000fe200078ec0ff */
[----:B------:R-:W-:Y:S01]  /*0550*/  IMAD R7, R8, 0x40, R21 ;  /* 0x0000004008077824 */ /* 0x000fe200078e0215 */
[----:B------:R-:W-:Y:S01]  /*0560*/  LOP3.LUT R16, R17, 0x3ff000, RZ, 0xc0, !PT ;  /* 0x003ff00011107812 */ /* 0x000fe200078ec0ff */
[----:B------:R-:W-:Y:S01]  /*0570*/  IMAD R17, R18, -0xc00, R9 ;  /* 0xfffff40012117824 */ /* 0x000fe200078e0209 */
[----:B------:R-:W-:Y:S01]  /*0580*/  LOP3.LUT R8, R3, 0x38, RZ, 0xc0, !PT ;  /* 0x0000003803087812 */ /* 0x000fe200078ec0ff */
[----:B------:R-:W-:Y:S01]  /*0590*/  IMAD.IADD R15, R4, 0x1, -R15 ;  /* 0x00000001040f7824 */ /* 0x000fe200078e0a0f */
[----:B------:R-:W-:Y:S01]  /*05a0*/  LEA R31, R6, UR22, 0x1 ;  /* 0x00000016061f7c11 */ /* 0x000fe2000f8e08ff */
[----:B------:R-:W-:-:S02]  /*05b0*/  IMAD R19, R19, -0xc00, R14 ;  /* 0xfffff40013137824 */ /* 0x000fc400078e020e */
[----:B------:R-:W-:Y:S02]  /*05c0*/  IMAD.IADD R9, R5, 0x1, -R16 ;  /* 0x0000000105097824 */ /* 0x000fe400078e0a10 */
[--C-:B------:R-:W-:Y:S02]  /*05d0*/  IMAD R15, R15, 0xc00, R8.reuse ;  /* 0x00000c000f0f7824 */ /* 0x100fe400078e0208 */
[--C-:B------:R-:W-:Y:S02]  /*05e0*/  IMAD R19, R19, 0xc00, R8.reuse ;  /* 0x00000c0013137824 */ /* 0x100fe400078e0208 */
[--C-:B------:R-:W-:Y:S02]  /*05f0*/  IMAD R9, R9, 0xc00, R8.reuse ;  /* 0x00000c0009097824 */ /* 0x100fe400078e0208 */
[----:B------:R-:W-:Y:S02]  /*0600*/  IMAD R17, R17, 0xc00, R8 ;  /* 0x00000c0011117824 */ /* 0x000fe400078e0208 */
[----:B----4-:R-:W-:-:S04]  /*0610*/  IMAD.WIDE R20, R15, 0x2, R12 ;  /* 0x000000020f147825 */ /* 0x010fc800078e020c */
[----:B---3--:R-:W-:Y:S01]  /*0620*/  IMAD.WIDE R32, R19, 0x2, R10 ;  /* 0x0000000213207825 */ /* 0x008fe200078e020a */
[----:B------:R-:W-:Y:S01]  /*0630*/  LEA R19, R7, UR22, 0x1 ;  /* 0x0000001607137c11 */ /* 0x000fe2000f8e08ff */
[----:B------:R-:W-:Y:S01]  /*0640*/  @!PT LDS RZ, [RZ] ;  /* 0x00000000fffff984 */ /* 0x000fe20000000800 */
[----:B------:R-:W-:Y:S01]  /*0650*/  @!PT LDS RZ, [RZ] ;  /* 0x00000000fffff984 */ /* 0x000fe20000000800 */
[----:B------:R-:W-:Y:S01]  /*0660*/  @!PT LDS RZ, [RZ] ;  /* 0x00000000fffff984 */ /* 0x000fe20000000800 */
[----:B------:R-:W-:Y:S02]  /*0670*/  LDGSTS.E.BYPASS.128 [R31], desc[UR26][R20.64] ;  /* 0x00000000141f7fae */ /* 0x000fe4000b901c5a */
[----:B------:R-:W-:-:S04]  /*0680*/  IMAD.WIDE R22, R9, 0x2, R12 ;  /* 0x0000000209167825 */ /* 0x000fc800078e020c */
[----:B------:R-:W-:Y:S01]  /*0690*/  IMAD.WIDE R16, R17, 0x2, R10 ;  /* 0x0000000211107825 */ /* 0x000fe200078e020a */
[----:B------:R-:W-:Y:S01]  /*06a0*/  LDGSTS.E.BYPASS.128 [R19], desc[UR26][R22.64] ;  /* 0x0000000016137fae */ /* 0x000fe2000b901c5a */
[----:B------:R-:W-:Y:S02]  /*06b0*/  IADD3 R14, P0, R22, 0x100, RZ ;  /* 0x00000100160e7810 */ /* 0x000fe40007f1e0ff */
[----:B------:R-:W-:Y:S01]  /*06c0*/  IADD3 R10, P1, R20, 0x100, RZ ;  /* 0x00000100140a7810 */ /* 0x000fe20007f3e0ff */
[----:B------:R-:W0:Y:S01]  /*06d0*/  LDGDEPBAR ;  /* 0x00000000000079af */ /* 0x000e220000000000 */
[----:B------:R-:W-:Y:S02]  /*06e0*/  IMAD.SHL.U32 R12, R0, 0x2, RZ ;  /* 0x00000002000c7824 */ /* 0x000fe400078e00ff */
[----:B------:R-:W-:Y:S01]  /*06f0*/  IMAD.X R15, RZ, RZ, R23, P0 ;  /* 0x000000ffff0f7224 */ /* 0x000fe200000e0617 */
[----:B------:R-:W-:Y:S01]  /*0700*/  LDGSTS.E.BYPASS.128 [R31+0x6000], desc[UR26][R16.64] ;  /* 0x06000000101f7fae */ /* 0x000fe2000b901c5a */
[----:B------:R-:W-:Y:S01]  /*0710*/  IMAD.X R11, RZ, RZ, R21, P1 ;  /* 0x000000ffff0b7224 */ /* 0x000fe200008e0615 */
[----:B------:R-:W-:-:S02]  /*0720*/  IADD3 R44, P0, R32, 0x100, RZ ;  /* 0x00000100202c7810 */ /* 0x000fc40007f1e0ff */
[----:B------:R-:W-:Y:S01]  /*0730*/  LDGSTS.E.BYPASS.128 [R19+0x6000], desc[UR26][R32.64] ;  /* 0x0600000020137fae */ /* 0x000fe2000b901c5a */
[----:B------:R-:W-:Y:S02]  /*0740*/  IADD3 R13, P1, R16, 0x100, RZ ;  /* 0x00000100100d7810 */ /* 0x000fe40007f3e0ff */
[----:B------:R-:W-:Y:S01]  /*0750*/  LOP3.LUT R12, R12, 0x100, RZ, 0xc0, !PT ;  /* 0x000001000c0c7812 */ /* 0x000fe200078ec0ff */
[----:B------:R-:W0:Y:S01]  /*0760*/  LDGDEPBAR ;  /* 0x00000000000079af */ /* 0x000e220000000000 */
[----:B------:R-:W-:Y:S02]  /*0770*/  IMAD.X R9, RZ, RZ, R33, P0 ;  /* 0x000000ffff097224 */ /* 0x000fe400000e0621 */
[C---:B------:R-:W-:Y:S01]  /*0780*/  LOP3.LUT R40, R12.reuse, 0x2000002, RZ, 0xfc, !PT ;  /* 0x020000020c287812 */ /* 0x040fe200078efcff */
[----:B------:R-:W-:Y:S01]  /*0790*/  BAR.SYNC.DEFER_BLOCKING 0x0 ;  /* 0x0000000000007b1d */ /* 0x000fe20000010000 */
[----:B------:R-:W-:Y:S01]  /*07a0*/  LOP3.LUT R42, R12, 0x2000004, RZ, 0xfc, !PT ;  /* 0x020000040c2a7812 */ /* 0x000fe200078efcff */
[----:B------:R-:W-:-:S04]  /*07b0*/  IMAD.X R18, RZ, RZ, R17, P1 ;  /* 0x000000ffff127224 */ /* 0x000fc800008e0611 */
[----:B------:R-:W-:Y:S01]  /*07c0*/  @!PT LDS RZ, [RZ] ;  /* 0x00000000fffff984 */ /* 0x000fe20000000800 */
[----:B------:R-:W-:Y:S01]  /*07d0*/  @!PT LDS RZ, [RZ] ;  /* 0x00000000fffff984 */ /* 0x000fe20000000800 */
[----:B------:R-:W-:Y:S01]  /*07e0*/  @!PT LDS RZ, [RZ] ;  /* 0x00000000fffff984 */ /* 0x000fe20000000800 */
[----:B------:R2:W-:Y:S04]  /*07f0*/  LDGSTS.E.BYPASS.128 [R31+0x2000], desc[UR26][R20.64+0x80] ;  /* 0x02000080141f7fae */ /* 0x0005e8000b901c5a */
[----:B------:R3:W-:Y:S04]  /*0800*/  LDGSTS.E.BYPASS.128 [R19+0x2000], desc[UR26][R22.64+0x80] ;  /* 0x0200008016137fae */ /* 0x0007e8000b901c5a */
[----:B------:R-:W0:Y:S04]  /*0810*/  LDGDEPBAR ;  /* 0x00000000000079af */ /* 0x000e280000000000 */
[----:B------:R4:W-:Y:S01]  /*0820*/  LDGSTS.E.BYPASS.128 [R31+0x8000], desc[UR26][R16.64+0x80] ;  /* 0x08000080101f7fae */ /* 0x0009e2000b901c5a */
[----:B--2---:R-:W-:-:S03]  /*0830*/  SHF.R.U32.HI R20, RZ, 0x3, R0 ;  /* 0x00000003ff147819 */ /* 0x004fc60000011600 */
[----:B------:R2:W-:Y:S01]  /*0840*/  LDGSTS.E.BYPASS.128 [R19+0x8000], desc[UR26][R32.64+0x80] ;  /* 0x0800008020137fae */ /* 0x0005e2000b901c5a */
[C---:B---3--:R-:W-:Y:S02]  /*0850*/  LOP3.LUT R22, R12.reuse, 0x2000000, RZ, 0xfc, !PT ;  /* 0x020000000c167812 */ /* 0x048fe400078efcff */
[----:B------:R-:W-:Y:S01]  /*0860*/  LOP3.LUT R12, R12, 0x2000006, RZ, 0xfc, !PT ;  /* 0x020000060c0c7812 */ /* 0x000fe200078efcff */
[----:B------:R-:W0:Y:S01]  /*0870*/  LDGDEPBAR ;  /* 0x00000000000079af */ /* 0x000e220000000000 */
[----:B----4-:R-:W-:Y:S02]  /*0880*/  CS2R R30, SRZ ;  /* 0x00000000001e7805 */ /* 0x010fe4000001ff00 */
[----:B-12---:R-:W-:Y:S02]  /*0890*/  SHF.R.U32.HI R19, RZ, 0x5, R0 ;  /* 0x00000005ff137819 */ /* 0x006fe40000011600 */
[----:B------:R-:W-:Y:S02]  /*08a0*/  CS2R R32, SRZ ;  /* 0x0000000000207805 */ /* 0x000fe4000001ff00 */
[----:B------:R-:W-:-:S07]  /*08b0*/  LOP3.LUT R21, R19, 0x7fffffc, RZ, 0xc0, !PT ;  /* 0x07fffffc13157812 */ /* 0x000fce00078ec0ff */
.L_x_0:
[----:B------:R-:W-:Y:S01]  /*08c0*/  UIADD3 UR24, UR24, 0x1, URZ ;  /* 0x0000000118187890 */ /* 0x000fe2000fffe03f */
[----:B-1----:R-:W-:Y:S01]  /*08d0*/  IMAD.MOV.U32 R16, RZ, RZ, R22 ;  /* 0x000000ffff107224 */ /* 0x002fe200078e0016 */
[----:B------:R-:W-:Y:S01]  /*08e0*/  UMOV UR5, URZ ;  /* 0x0000003f00057c82 */ /* 0x000fe20008000000 */
[----:B------:R-:W-:Y:S01]  /*08f0*/  IMAD.MOV.U32 R23, RZ, RZ, 0x40000040 ;  /* 0x40000040ff177424 */ /* 0x000fe200078e00ff */
[----:B------:R-:W-:Y:S01]  /*0900*/  UISETP.GE.AND UP0, UPT, UR24, 0x3, UPT ;  /* 0x000000031800788c */ /* 0x000fe2000bf06270 */
[----:B------:R-:W-:Y:S01]  /*0910*/  IMAD.MOV.U32 R41, RZ, RZ, 0x40000040 ;  /* 0x40000040ff297424 */ /* 0x000fe200078e00ff */
[----:B------:R-:W-:-:S04]  /*0920*/  DEPBAR.LE SB0, 0x2 ;  /* 0x000080800000791a */ /* 0x000fc80000000000 */
[----:B------:R-:W-:Y:S01]  /*0930*/  USEL UR24, UR24, URZ, !UP0 ;  /* 0x0000003f18187287 */ /* 0x000fe2000c000000 */
[----:B------:R-:W-:Y:S01]  /*0940*/  IMAD.MOV.U32 R43, RZ, RZ, 0x40000040 ;  /* 0x40000040ff2b7424 */ /* 0x000fe200078e00ff */
[----:B------:R-:W-:Y:S01]  /*0950*/  BAR.SYNC.DEFER_BLOCKING 0x0 ;  /* 0x0000000000007b1d */ /* 0x000fe20000010000 */
[----:B------:R-:W-:Y:S02]  /*0960*/  UIADD3 UR25, UR25, 0x40, URZ ;  /* 0x0000004019197890 */ /* 0x000fe4000fffe03f */
[----:B------:R-:W-:Y:S02]  /*0970*/  ULEA UR6, UR24, UR22, 0xd ;  /* 0x0000001618067291 */ /* 0x000fe4000f8e683f */
[----:B------:R-:W-:Y:S02]  /*0980*/  UIADD3 UR23, UR23, 0x1, URZ ;  /* 0x0000000117177890 */ /* 0x000fe4000fffe03f */
[----:B------:R-:W-:Y:S02]  /*0990*/  UIADD3 UR4, UR6, 0x6000, URZ ;  /* 0x0000600006047890 */ /* 0x000fe4000fffe03f */
[----:B------:R-:W-:-:S02]  /*09a0*/  USHF.R.U32.HI UR6, URZ, 0x4, UR6 ;  /* 0x000000043f067899 */ /* 0x000fc40008011606 */
[----:B------:R-:W-:Y:S02]  /*09b0*/  USHF.R.U32.HI UR4, URZ, 0x4, UR4 ;  /* 0x000000043f047899 */ /* 0x000fe40008011604 */
[----:B------:R-:W-:Y:S02]  /*09c0*/  ULOP3.LUT UR6, UR6, 0x3fff, URZ, 0xc0, !UPT ;  /* 0x00003fff06067892 */ /* 0x000fe4000f8ec03f */
[----:B------:R-:W-:Y:S01]  /*09d0*/  ULOP3.LUT UR4, UR4, 0x3fff, URZ, 0xc0, !UPT ;  /* 0x00003fff04047892 */ /* 0x000fe2000f8ec03f */
[----:B------:R-:W-:Y:S01]  /*09e0*/  UMOV UR12, 0x2000002 ;  /* 0x02000002000c7882 */ /* 0x000fe20000000000 */
[----:B------:R-:W-:Y:S01]  /*09f0*/  UMOV UR13, 0x40000040 ;  /* 0x40000040000d7882 */ /* 0x000fe20000000000 */
[----:B------:R-:W-:Y:S01]  /*0a00*/  UMOV UR8, 0x2000004 ;  /* 0x0200000400087882 */ /* 0x000fe20000000000 */
[----:B------:R-:W-:Y:S01]  /*0a10*/  UMOV UR9, 0x40000040 ;  /* 0x4000004000097882 */ /* 0x000fe20000000000 */
[----:B------:R-:W-:Y:S02]  /*0a20*/  UISETP.GE.AND UP1, UPT, UR23, 0x3, UPT ;  /* 0x000000031700788c */ /* 0x000fe4000bf26270 */
[----:B------:R-:W-:Y:S01]  /*0a30*/  UMOV UR7, UR4 ;  /* 0x0000000400077c82 */ /* 0x000fe20008000000 */
[----:B------:R-:W-:Y:S01]  /*0a40*/  WARPGROUP.ARRIVE ;  /* 0x00000000000079c5 */ /* 0x000fe20000000000 */
[----:B------:R-:W-:Y:S01]  /*0a50*/  IADD3 R16, P0, R16, UR7, RZ ;  /* 0x0000000710107c10 */ /* 0x000fe2000ff1e0ff */
[----:B------:R-:W-:Y:S01]  /*0a60*/  UMOV UR7, UR5 ;  /* 0x0000000500077c82 */ /* 0x000fe20008000000 */
[----:B------:R-:W-:-:S02]  /*0a70*/  USEL UR23, UR23, URZ, !UP1 ;  /* 0x0000003f17177287 */ /* 0x000fc4000c800000 */
[----:B------:R-:W-:Y:S01]  /*0a80*/  R2UR UR18, R16 ;  /* 0x00000000101272ca */ /* 0x000fe200000e0000 */
[----:B------:R-:W-:Y:S01]  /*0a90*/  IMAD.MOV.U32 R16, RZ, RZ, R40 ;  /* 0x000000ffff107224 */ /* 0x000fe200078e0028 */
[----:B------:R-:W-:Y:S01]  /*0aa0*/  IADD3.X R17, R23, UR7, RZ, P0, !PT ;  /* 0x0000000717117c10 */ /* 0x000fe200087fe4ff */
[----:B------:R-:W-:-:S03]  /*0ab0*/  UMOV UR7, UR4 ;  /* 0x0000000400077c82 */ /* 0x000fc60008000000 */
[----:B------:R-:W-:Y:S01]  /*0ac0*/  IADD3 R16, P0, R16, UR7, RZ ;  /* 0x0000000710107c10 */ /* 0x000fe2000ff1e0ff */
[----:B------:R-:W-:Y:S01]  /*0ad0*/  UMOV UR7, UR5 ;  /* 0x0000000500077c82 */ /* 0x000fe20008000000 */
[----:B------:R-:W-:Y:S02]  /*0ae0*/  R2UR UR19, R17 ;  /* 0x00000000111372ca */ /* 0x000fe400000e0000 */
        /* <DEDUP_REMOVED lines=9> */
[----:B------:R-:W-:-:S03]  /*0b80*/  IADD3.X R17, R43, UR7, RZ, P0, !PT ;  /* 0x000000072b117c10 */ /* 0x000fc600087fe4ff */
[----:B------:R-:W-:Y:S01]  /*0b90*/  IMAD.MOV.U32 R23, RZ, RZ, R16 ;  /* 0x000000ffff177224 */ /* 0x000fe200078e0010 */
[----:B------:R-:W-:Y:S01]  /*0ba0*/  R2UR UR11, R17 ;  /* 0x00000000110b72ca */ /* 0x000fe200000e0000 */
[----:B------:R-:W1:Y:S01]  /*0bb0*/  SHFL.IDX PT, R16, R21, RZ, 0x1f ;  /* 0x00001fff15107589 */ /* 0x000e6200000e0000 */
[----:B------:R-:W-:Y:S01]  /*0bc0*/  IMAD.MOV.U32 R17, RZ, RZ, 0x40000040 ;  /* 0x40000040ff117424 */ /* 0x000fe200078e00ff */
[----:B-1----:R-:W-:-:S13]  /*0bd0*/  R2UR UR7, R16 ;  /* 0x00000000100772ca */ /* 0x002fda00000e0000 */
[----:B------:R-:W-:-:S04]  /*0be0*/  USHF.L.U32 UR7, UR7, 0x7, URZ ;  /* 0x0000000707077899 */ /* 0x000fc8000800063f */
[----:B------:R-:W-:-:S04]  /*0bf0*/  ULOP3.LUT UR7, UR7, 0x180, URZ, 0xc0, !UPT ;  /* 0x0000018007077892 */ /* 0x000fc8000f8ec03f */
[----:B------:R-:W-:-:S03]  /*0c00*/  UIADD3 UR20, UP0, UR7, UR6, URZ ;  /* 0x0000000607147290 */ /* 0x000fc6000ff1e03f */
[----:B------:R-:W-:Y:S01]  /*0c10*/  UMOV UR6, UR4 ;  /* 0x0000000400067c82 */ /* 0x000fe20008000000 */
[----:B------:R-:W-:Y:S01]  /*0c20*/  UIADD3.X UR21, URZ, URZ, URZ, UP0, !UPT ;  /* 0x0000003f3f157290 */ /* 0x000fe200087fe43f */
[----:B------:R-:W-:Y:S01]  /*0c30*/  IADD3 R16, P0, R23, UR6, RZ ;  /* 0x0000000617107c10 */ /* 0x000fe2000ff1e0ff */
[----:B------:R-:W-:Y:S02]  /*0c40*/  ULOP3.LUT UR16, UR20, 0x2000000, URZ, 0xfc, !UPT ;  /* 0x0200000014107892 */ /* 0x000fe4000f8efc3f */
[----:B------:R-:W-:Y:S01]  /*0c50*/  ULOP3.LUT UR17, UR21, 0x40000040, URZ, 0xfc, !UPT ;  /* 0x4000004015117892 */ /* 0x000fe2000f8efc3f */
[----:B------:R-:W-:Y:S01]  /*0c60*/  IADD3.X R17, R17, UR5, RZ, P0, !PT ;  /* 0x0000000511117c10 */ /* 0x000fe200087fe4ff */
[----:B------:R-:W-:Y:S01]  /*0c70*/  UIADD3.64 UR12, UR20, UR12, URZ ;  /* 0x0000000c140c7297 */ /* 0x000fe2000fffe03f */
[----:B------:R-:W-:Y:S01]  /*0c80*/  R2UR UR6, R16 ;  /* 0x00000000100672ca */ /* 0x000fe200000e0000 */
[----:B------:R-:W-:Y:S01]  /*0c90*/  UIADD3.64 UR8, UR20, UR8, URZ ;  /* 0x0000000814087297 */ /* 0x000fe2000fffe03f */
[----:B------:R-:W-:Y:S01]  /*0ca0*/  R2UR UR7, R17 ;  /* 0x00000000110772ca */ /* 0x000fe200000e0000 */
[----:B------:R-:W-:Y:S01]  /*0cb0*/  UMOV UR4, 0x2000006 ;  /* 0x0200000600047882 */ /* 0x000fe20000000000 */
[----:B------:R-:W-:Y:S01]  /*0cc0*/  UMOV UR5, 0x40000040 ;  /* 0x4000004000057882 */ /* 0x000fe20000000000 */
[----:B------:R-:W-:Y:S01]  /*0cd0*/  UISETP.GE.U32.AND UP0, UPT, UR25, 0xb80, UPT ;  /* 0x00000b801900788c */ /* 0x000fe2000bf06070 */
[----:B------:R-:W-:Y:S01]  /*0ce0*/  HGMMA.64x32x16.F32.BF16 R24, gdesc[UR16], R24 ;  /* 0x00600000101879f0 */ /* 0x000fe20008701818 */
[----:B------:R-:W-:Y:S01]  /*0cf0*/  UIADD3.64 UR4, UR20, UR4, URZ ;  /* 0x0000000414047297 */ /* 0x000fe2000fffe03f */
[----:B------:R-:W-:Y:S01]  /*0d00*/  IMAD.MOV.U32 R16, RZ, RZ, R13 ;  /* 0x000000ffff107224 */ /* 0x000fe200078e000d */
[----:B------:R-:W-:Y:S01]  /*0d10*/  IADD3 R13, P1, R13, 0x80, RZ ;  /* 0x000000800d0d7810 */ /* 0x000fe20007f3e0ff */
[----:B------:R-:W-:Y:S01]  /*0d20*/  IMAD.MOV.U32 R17, RZ, RZ, R18 ;  /* 0x000000ffff117224 */ /* 0x000fe200078e0012 */
[----:B------:R-:W-:Y:S01]  /*0d30*/  PLOP3.LUT P0, PT, PT, PT, UP0, 0x80, 0x0 ;  /* 0x000000000000781c */ /* 0x000fe20003f0f008 */
[----:B------:R-:W-:-:S02]  /*0d40*/  UISETP.GE.U32.AND UP0, UPT, UR25, 0xbc0, UPT ;  /* 0x00000bc01900788c */ /* 0x000fc4000bf06070 */
[----:B------:R-:W-:-:S04]  /*0d50*/  IMAD.X R18, RZ, RZ, R18, P1 ;  /* 0x000000ffff127224 */ /* 0x000fc800008e0612 */
[----:B------:R-:W-:Y:S01]  /*0d60*/  PLOP3.LUT P4, PT, PT, PT, UP0, 0x80, 0x0 ;  /* 0x000000000000781c */ /* 0x000fe20003f8f008 */
[----:B------:R-:W-:Y:S04]  /*0d70*/  HGMMA.64x32x16.F32.BF16 R24, gdesc[UR12], R24 ;  /* 0x006000000c1879f0 */ /* 0x000fe80008701818 */
[----:B------:R-:W-:Y:S04]  /*0d80*/  HGMMA.64x32x16.F32.BF16 R24, gdesc[UR8], R24 ;  /* 0x00600000081879f0 */ /* 0x000fe80008701818 */
[----:B------:R-:W-:Y:S01]  /*0d90*/  HGMMA.64x32x16.F32.BF16 R24, gdesc[UR4], R24, gsb0 ;  /* 0x00600000041879f0 */ /* 0x000fe20008001818 */
[----:B------:R-:W-:-:S06]  /*0da0*/  ULEA UR4, UR23, UR22, 0xd ;  /* 0x0000001617047291 */ /* 0x000fcc000f8e683f */
[----:B------:R-:W-:Y:S02]  /*0db0*/  LEA R41, R6, UR4, 0x1 ;  /* 0x0000000406297c11 */ /* 0x000fe4000f8e08ff */
[----:B------:R-:W-:Y:S01]  /*0dc0*/  LEA R23, R7, UR4, 0x1 ;  /* 0x0000000407177c11 */ /* 0x000fe2000f8e08ff */
[----:B------:R-:W-:Y:S02]  /*0dd0*/  WARPGROUP.DEPBAR.LE gsb0, 0x1 ;  /* 0x00008000000079c5 */ /* 0x000fe40000010100 */
[----:B------:R-:W-:Y:S06]  /*0de0*/  BAR.SYNC.DEFER_BLOCKING 0x0 ;  /* 0x0000000000007b1d */ /* 0x000fec0000010000 */
[----:B------:R-:W-:Y:S01]  /*0df0*/  @!PT LDS RZ, [RZ] ;  /* 0x00000000fffff984 */ /* 0x000fe20000000800 */
[----:B------:R-:W-:Y:S01]  /*0e00*/  @!PT LDS RZ, [RZ] ;  /* 0x00000000fffff984 */ /* 0x000fe20000000800 */
[----:B------:R-:W-:Y:S01]  /*0e10*/  @!PT LDS RZ, [RZ] ;  /* 0x00000000fffff984 */ /* 0x000fe20000000800 */
[----:B------:R1:W-:Y:S04]  /*0e20*/  LDGSTS.E.BYPASS.128 [R41], desc[UR26][R10.64], !P0 ;  /* 0x000000000a297fae */ /* 0x0003e8000c101c5a */
[----:B------:R2:W-:Y:S04]  /*0e30*/  LDGSTS.E.BYPASS.128 [R23], desc[UR26][R14.64], !P0 ;  /* 0x000000000e177fae */ /* 0x0005e8000c101c5a */
[----:B------:R-:W0:Y:S04]  /*0e40*/  LDGDEPBAR ;  /* 0x00000000000079af */ /* 0x000e280000000000 */
[----:B------:R3:W-:Y:S01]  /*0e50*/  LDGSTS.E.BYPASS.128 [R41+0x6000], desc[UR26][R16.64], !P0 ;  /* 0x0600000010297fae */ /* 0x0007e2000c101c5a */
[----:B-1----:R-:W-:-:S02]  /*0e60*/  IADD3 R10, P3, R10, 0x80, RZ ;  /* 0x000000800a0a7810 */ /* 0x002fc40007f7e0ff */
[----:B--2---:R-:W-:-:S03]  /*0e70*/  IADD3 R14, P2, R14, 0x80, RZ ;  /* 0x000000800e0e7810 */ /* 0x004fc60007f5e0ff */
[----:B------:R-:W-:Y:S02]  /*0e80*/  IMAD.X R11, RZ, RZ, R11, P3 ;  /* 0x000000ffff0b7224 */ /* 0x000fe400018e060b */
[----:B------:R-:W-:Y:S02]  /*0e90*/  IMAD.X R15, RZ, RZ, R15, P2 ;  /* 0x000000ffff0f7224 */ /* 0x000fe400010e060f */
[----:B---3--:R-:W-:Y:S02]  /*0ea0*/  IMAD.MOV.U32 R16, RZ, RZ, R44 ;  /* 0x000000ffff107224 */ /* 0x008fe400078e002c */
[----:B------:R-:W-:-:S05]  /*0eb0*/  IMAD.MOV.U32 R17, RZ, RZ, R9 ;  /* 0x000000ffff117224 */ /* 0x000fca00078e0009 */
[----:B------:R1:W-:Y:S01]  /*0ec0*/  LDGSTS.E.BYPASS.128 [R23+0x6000], desc[UR26][R16.64], !P0 ;  /* 0x0600000010177fae */ /* 0x0003e2000c101c5a */
[----:B------:R-:W-:-:S03]  /*0ed0*/  IADD3 R44, P0, R44, 0x80, RZ ;  /* 0x000000802c2c7810 */ /* 0x000fc60007f1e0ff */
[----:B------:R-:W0:Y:S02]  /*0ee0*/  LDGDEPBAR ;  /* 0x00000000000079af */ /* 0x000e240000000000 */
[----:B------:R-:W-:Y:S01]  /*0ef0*/  IMAD.X R9, RZ, RZ, R9, P0 ;  /* 0x000000ffff097224 */ /* 0x000fe200000e0609 */
[----:B------:R-:W-:Y:S07]  /*0f00*/  @!P4 BRA `(.L_x_0) ;  /* 0xfffffff8006cc947 */ /* 0x000fee000383ffff */
[----:B------:R-:W-:Y:S02]  /*0f10*/  WARPGROUP.DEPBAR.LE gsb0, 0x0 ;  /* 0x00008000000079c5 */ /* 0x000fe40000010000 */
[----:B------:R-:W-:-:S04]  /*0f20*/  DEPBAR.LE SB0, 0x0 ;  /* 0x000080000000791a */ /* 0x000fc80000000000 */
[----:B------:R-:W-:Y:S01]  /*0f30*/  IMAD.SHL.U32 R6, R20, 0x4, RZ ;  /* 0x0000000414067824 */ /* 0x000fe200078e00ff */
[----:B------:R-:W-:Y:S01]  /*0f40*/  SHF.R.U32.HI R9, RZ, 0x2, R0 ;  /* 0x00000002ff097819 */ /* 0x000fe20000011600 */
[----:B------:R-:W-:Y:S01]  /*0f50*/  IMAD.SHL.U32 R7, R19, 0x10, RZ ;  /* 0x0000001013077824 */ /* 0x000fe200078e00ff */
[----:B------:R-:W-:Y:S01]  /*0f60*/  F2FP.BF16.F32.PACK_AB R24, R25, R24 ;  /* 0x000000181918723e */ /* 0x000fe200000010ff */
[----:B------:R-:W-:Y:S01]  /*0f70*/  IMAD.SHL.U32 R19, R19, 0x4, RZ ;  /* 0x0000000413137824 */ /* 0x000fe200078e00ff */
[----:B------:R-:W-:Y:S02]  /*0f80*/  LOP3.LUT R6, R6, 0x8, RZ, 0xc0, !PT ;  /* 0x0000000806067812 */ /* 0x000fe400078ec0ff */
[----:B------:R-:W-:Y:S02]  /*0f90*/  LOP3.LUT R7, R7, 0x30, RZ, 0xc0, !PT ;  /* 0x0000003007077812 */ /* 0x000fe400078ec0ff */
[----:B------:R-:W-:Y:S02]  /*0fa0*/  LOP3.LUT R19, R19, 0x1c, RZ, 0xc0, !PT ;  /* 0x0000001c13137812 */ /* 0x000fe400078ec0ff */
[----:B------:R-:W-:-:S02]  /*0fb0*/  LOP3.LUT R6, R6, 0x20, R9, 0xf8, !PT ;  /* 0x0000002006067812 */ /* 0x000fc400078ef809 */
[----:B------:R-:W-:Y:S02]  /*0fc0*/  LOP3.LUT R7, R7, 0xf, R0, 0xf8, !PT ;  /* 0x0000000f07077812 */ /* 0x000fe400078ef800 */
[----:B------:R-:W-:Y:S02]  /*0fd0*/  LOP3.LUT R19, R19, 0x3, R20, 0xf8, !PT ;  /* 0x0000000313137812 */ /* 0x000fe400078ef814 */
[----:B------:R-:W-:Y:S01]  /*0fe0*/  F2FP.BF16.F32.PACK_AB R25, R27, R26 ;  /* 0x0000001a1b19723e */ /* 0x000fe200000010ff */
[----:B------:R-:W-:Y:S01]  /*0ff0*/  IMAD R6, R7, 0x48, R6 ;  /* 0x0000004807067824 */ /* 0x000fe200078e0206 */
[----:B------:R-:W-:Y:S01]  /*1000*/  F2FP.BF16.F32.PACK_AB R32, R33, R32 ;  /* 0x000000202120723e */ /* 0x000fe200000010ff */
[----:B------:R-:W-:Y:S01]  /*1010*/  IMAD R19, R19, 0x48, R8 ;  /* 0x0000004813137824 */ /* 0x000fe200078e0208 */
[----:B------:R-:W-:Y:S02]  /*1020*/  F2FP.BF16.F32.PACK_AB R26, R29, R28 ;  /* 0x0000001c1d1a723e */ /* 0x000fe400000010ff */
[----:B------:R-:W-:-:S02]  /*1030*/  F2FP.BF16.F32.PACK_AB R27, R31, R30 ;  /* 0x0000001e1f1b723e */ /* 0x000fc400000010ff */
[----:B------:R-:W-:Y:S02]  /*1040*/  F2FP.BF16.F32.PACK_AB R33, R35, R34 ;  /* 0x000000222321723e */ /* 0x000fe400000010ff */
[----:B------:R-:W-:Y:S01]  /*1050*/  LEA R8, R6, UR22, 0x1 ;  /* 0x0000001606087c11 */ /* 0x000fe2000f8e08ff */
[----:B------:R-:W-:Y:S01]  /*1060*/  BAR.SYNC.DEFER_BLOCKING 0x0 ;  /* 0x0000000000007b1d */ /* 0x000fe20000010000 */
[----:B------:R-:W-:Y:S02]  /*1070*/  F2FP.BF16.F32.PACK_AB R34, R37, R36 ;  /* 0x000000242522723e */ /* 0x000fe400000010ff */
[----:B------:R-:W-:Y:S02]  /*1080*/  F2FP.BF16.F32.PACK_AB R35, R39, R38 ;  /* 0x000000262723723e */ /* 0x000fe400000010ff */
[----:B------:R-:W-:-:S03]  /*1090*/  LEA R19, R19, UR22, 0x1 ;  /* 0x0000001613137c11 */ /* 0x000fc6000f8e08ff */
[----:B------:R-:W2:Y:S01]  /*10a0*/  LDC.64 R6, c[0x0][0x220] ;  /* 0x00008800ff067b82 */ /* 0x000ea20000000a00 */
[----:B------:R-:W-:-:S04]  /*10b0*/  LOP3.LUT R0, R2, 0x38, R3, 0xf8, !PT ;  /* 0x0000003802007812 */ /* 0x000fc800078ef803 */
[----:B------:R-:W-:Y:S01]  /*10c0*/  ISETP.GE.AND P0, PT, R0, 0xc00, PT ;  /* 0x00000c000000780c */ /* 0x000fe20003f06270 */
[----:B------:R-:W-:-:S03]  /*10d0*/  IMAD R3, R4, 0xc00, R0 ;  /* 0x00000c0004037824 */ /* 0x000fc600078e0200 */
[----:B------:R-:W-:Y:S02]  /*10e0*/  ISETP.LT.AND P1, PT, R4, 0x1000, !P0 ;  /* 0x000010000400780c */ /* 0x000fe40004721270 */
[----:B------:R-:W-:Y:S01]  /*10f0*/  ISETP.LT.AND P0, PT, R5, 0x1000, !P0 ;  /* 0x000010000500780c */ /* 0x000fe20004701270 */
[----:B------:R-:W-:Y:S04]  /*1100*/  STSM.16.M88.4 [R8], R24 ;  /* 0x0000001808007844 */ /* 0x000fe80000000200 */
[----:B------:R-:W-:Y:S01]  /*1110*/  STSM.16.M88.4 [R8+0x20], R32 ;  /* 0x0000202008007844 */ /* 0x000fe20000000200 */
[----:B--2---:R-:W-:Y:S01]  /*1120*/  IMAD.WIDE R2, R3, 0x2, R6 ;  /* 0x0000000203027825 */ /* 0x004fe200078e0206 */
[----:B------:R-:W-:Y:S06]  /*1130*/  BAR.SYNC.DEFER_BLOCKING 0x0 ;  /* 0x0000000000007b1d */ /* 0x000fec0000010000 */
[----:B------:R-:W2:Y:S04]  /*1140*/  LDS.128 R12, [R19] ;  /* 0x00000000130c7984 */ /* 0x000ea80000000c00 */
[----:B--2---:R2:W-:Y:S01]  /*1150*/  @P1 STG.E.128 desc[UR26][R2.64], R12 ;  /* 0x0000000c02001986 */ /* 0x0045e2000c101d1a */
[----:B------:R-:W-:Y:S05]  /*1160*/  @!P0 EXIT ;  /* 0x000000000000894d */ /* 0x000fea0003800000 */
[----:B-1----:R-:W1:Y:S01]  /*1170*/  LDS.128 R16, [R19+0x1200] ;  /* 0x0012000013107984 */ /* 0x002e620000000c00 */
[----:B------:R-:W-:-:S04]  /*1180*/  IMAD R5, R5, 0xc00, R0 ;  /* 0x00000c0005057824 */ /* 0x000fc800078e0200 */
[----:B------:R-:W-:-:S05]  /*1190*/  IMAD.WIDE R6, R5, 0x2, R6 ;  /* 0x0000000205067825 */ /* 0x000fca00078e0206 */
[----:B-1----:R-:W-:Y:S01]  /*11a0*/  STG.E.128 desc[UR26][R6.64], R16 ;  /* 0x0000001006007986 */ /* 0x002fe2000c101d1a */
[----:B------:R-:W-:Y:S05]  /*11b0*/  EXIT ;  /* 0x000000000000794d */ /* 0x000fea0003800000 */
.L_x_1:
[----:B------:R-:W-:-:S00]  /*11c0*/  BRA `(.L_x_1) ;  /* 0xfffffffc00fc7947 */ /* 0x000fc0000383ffff */
[----:B------:R-:W-:-:S00]  /*11d0*/  NOP ;  /* 0x0000000000007918 */ /* 0x000fc00000000000 */
        /* <DEDUP_REMOVED lines=10> */
.L_x_2:


//--------------------- .nv.shared.triton_mm      --------------------------
	.section	.nv.shared.triton_mm,"aw",@nobits
	.sectionflags	@""
	.align	16
	.zero		1024


//--------------------- .nv.constant0.triton_mm   --------------------------
	.section	.nv.constant0.triton_mm,"a",@progbits
	.sectionflags	@""
	.align	4
.nv.constant0.triton_mm:
	.zero		552
